//
// Generated by NVIDIA NVVM Compiler
//
// Compiler Build ID: CL-36424714
// Cuda compilation tools, release 13.0, V13.0.88
// Based on NVVM 20.0.0
//

.version 9.0
.target sm_100
.address_size 64

	// .globl	_Z14stencil_kernelPKfS0_S0_
// _ZZ14stencil_kernelPKfS0_S0_E6buffer has been demoted

.visible .entry _Z14stencil_kernelPKfS0_S0_(
	.param .u64 .ptr .align 1 _Z14stencil_kernelPKfS0_S0__param_0,
	.param .u64 .ptr .align 1 _Z14stencil_kernelPKfS0_S0__param_1,
	.param .u64 .ptr .align 1 _Z14stencil_kernelPKfS0_S0__param_2
)
{
	.reg .pred 	%p<4>;
	.reg .b32 	%r<8>;
	.reg .b64 	%rd<10>;
	// demoted variable
	.shared .align 4 .b8 _ZZ14stencil_kernelPKfS0_S0_E6buffer[192];
	ld.param.u64 	%rd1, [_Z14stencil_kernelPKfS0_S0__param_0];
	ld.param.u64 	%rd2, [_Z14stencil_kernelPKfS0_S0__param_1];
	ld.param.u64 	%rd3, [_Z14stencil_kernelPKfS0_S0__param_2];
	mov.u32 	%r1, %tid.x;
	setp.gt.u32 	%p1, %r1, 7;
	shl.b32 	%r3, %r1, 2;
	mov.u32 	%r4, _ZZ14stencil_kernelPKfS0_S0_E6buffer;
	add.s32 	%r2, %r4, %r3;
	@%p1 bra 	$L__BB0_2;
	mul.wide.u32 	%rd7, %r1, 4;
	add.s64 	%rd6, %rd1, %rd7;
	// begin inline asm
	cp.async.ca.shared.global [%r2], [%rd6], 4, 4;
	// end inline asm
	bra.uni 	$L__BB0_4;
$L__BB0_2:
	setp.lt.u32 	%p2, %r1, 24;
	@%p2 bra 	$L__BB0_4;
	add.s32 	%r5, %r2, 64;
	mul.wide.u32 	%rd5, %r1, 4;
	add.s64 	%rd4, %rd3, %rd5;
	// begin inline asm
	cp.async.ca.shared.global [%r5], [%rd4], 4, 4;
	// end inline asm
	setp.gt.u32 	%p3, %r1, 31;
	@%p3 bra 	$L__BB0_5;
$L__BB0_4:
	add.s32 	%r7, %r2, 32;
	mul.wide.u32 	%rd9, %r1, 4;
	add.s64 	%rd8, %rd2, %rd9;
	// begin inline asm
	cp.async.ca.shared.global [%r7], [%rd8], 4, 4;
	// end inline asm
$L__BB0_5:
	// begin inline asm
	cp.async.commit_group;
	// end inline asm
	// begin inline asm
	cp.async.wait_group 0;
	// end inline asm
	bar.sync 	0;
	ret;

}


// ===== COMPILED SASS (sm_100) =====

	.target	sm_100

	.elftype	@"ET_EXEC"


//--------------------- .note.nv.tkinfo           --------------------------
	.section	.note.nv.tkinfo,"",@"SHT_NOTE"
	.sectionflags	@"SHF_NOTE_NV_TKINFO"
	.tkinfo
        /*0018*/ 	.word	0x00000002
        /*0030*/ 	.string	""
        /*0030*/ 	.string	"ptxas"
        /*0030*/ 	.string	"Cuda compilation tools, release 13.0, V13.0.88"
        /*0030*/ 	.string	"Build cuda_13.0.r13.0/compiler.36424714_0"
        /*0030*/ 	.string	"-arch sm_100 -m 64 "



//--------------------- .note.nv.cuinfo           --------------------------
	.section	.note.nv.cuinfo,"",@"SHT_NOTE"
	.sectionflags	@"SHF_NOTE_NV_CUINFO"
        /*0018*/ 	.short	0x0002
        /*001a*/ 	.short	0x0064
        /*001c*/ 	.short	0x0082
	.zero		2


//--------------------- .nv.info                  --------------------------
	.section	.nv.info,"",@"SHT_CUDA_INFO"
	.align	4


	//----- nvinfo : EIATTR_REGCOUNT
	.align		4
        /*0000*/ 	.byte	0x04, 0x2f
        /*0002*/ 	.short	(.L_1 - .L_0)
	.align		4
.L_0:
        /*0004*/ 	.word	index@(_Z14stencil_kernelPKfS0_S0_)
        /*0008*/ 	.word	0x0000000a


	//----- nvinfo : EIATTR_FRAME_SIZE
	.align		4
.L_1:
        /*000c*/ 	.byte	0x04, 0x11
        /*000e*/ 	.short	(.L_3 - .L_2)
	.align		4
.L_2:
        /*0010*/ 	.word	index@(_Z14stencil_kernelPKfS0_S0_)
        /*0014*/ 	.word	0x00000000


	//----- nvinfo : EIATTR_MIN_STACK_SIZE
	.align		4
.L_3:
        /*0018*/ 	.byte	0x04, 0x12
        /*001a*/ 	.short	(.L_5 - .L_4)
	.align		4
.L_4:
        /*001c*/ 	.word	index@(_Z14stencil_kernelPKfS0_S0_)
        /*0020*/ 	.word	0x00000000
.L_5:


//--------------------- .nv.compat                --------------------------
	.section	.nv.compat,"",@"SHT_CUDA_COMPAT_INFO"
	.align	4
        /*0000*/ 	.byte	0x02, 0x09, 0x00, 0x00, 0x02, 0x02, 0x01, 0x00, 0x02, 0x05, 0x05, 0x00, 0x03, 0x07, 0x01, 0x01
        /*0010*/ 	.byte	0x02, 0x03, 0x00, 0x00, 0x02, 0x06, 0x01, 0x00, 0x04, 0x0b, 0x08, 0x00, 0x09, 0x00, 0x00, 0x00
        /*0020*/ 	.byte	0x00, 0x00, 0x00, 0x00


//--------------------- .nv.info._Z14stencil_kernelPKfS0_S0_ --------------------------
	.section	.nv.info._Z14stencil_kernelPKfS0_S0_,"",@"SHT_CUDA_INFO"
	.sectionflags	@""
	.align	4


	//----- nvinfo : EIATTR_CUDA_API_VERSION
	.align		4
        /*0000*/ 	.byte	0x04, 0x37
        /*0002*/ 	.short	(.L_7 - .L_6)
.L_6:
        /*0004*/ 	.word	0x00000082


	//----- nvinfo : EIATTR_KPARAM_INFO
	.align		4
.L_7:
        /*0008*/ 	.byte	0x04, 0x17
        /*000a*/ 	.short	(.L_9 - .L_8)
.L_8:
        /*000c*/ 	.word	0x00000000
        /*0010*/ 	.short	0x0002
        /*0012*/ 	.short	0x0010
        /*0014*/ 	.byte	0x00, 0xf5, 0x21, 0x00


	//----- nvinfo : EIATTR_KPARAM_INFO
	.align		4
.L_9:
        /*0018*/ 	.byte	0x04, 0x17
        /*001a*/ 	.short	(.L_11 - .L_10)
.L_10:
        /*001c*/ 	.word	0x00000000
        /*0020*/ 	.short	0x0001
        /*0022*/ 	.short	0x0008
        /*0024*/ 	.byte	0x00, 0xf5, 0x21, 0x00


	//----- nvinfo : EIATTR_KPARAM_INFO
	.align		4
.L_11:
        /*0028*/ 	.byte	0x04, 0x17
        /*002a*/ 	.short	(.L_13 - .L_12)
.L_12:
        /*002c*/ 	.word	0x00000000
        /*0030*/ 	.short	0x0000
        /*0032*/ 	.short	0x0000
        /*0034*/ 	.byte	0x00, 0xf5, 0x21, 0x00


	//----- nvinfo : EIATTR_SPARSE_MMA_MASK
	.align		4
.L_13:
        /*0038*/ 	.byte	0x03, 0x50
        /*003a*/ 	.short	0x0000


	//----- nvinfo : EIATTR_MAXREG_COUNT
	.align		4
        /*003c*/ 	.byte	0x03, 0x1b
        /*003e*/ 	.short	0x00ff


	//----- nvinfo : EIATTR_NUM_BARRIERS
	.align		4
        /*0040*/ 	.byte	0x02, 0x4c
        /*0042*/ 	.byte	0x01
	.zero		1


	//----- nvinfo : EIATTR_MERCURY_ISA_VERSION
	.align		4
        /*0044*/ 	.byte	0x03, 0x5f
        /*0046*/ 	.short	0x0101


	//----- nvinfo : EIATTR_VRC_CTA_INIT_COUNT
	.align		4
        /*0048*/ 	.byte	0x02, 0x4a
	.zero		1
	.zero		1


	//----- nvinfo : EIATTR_EXIT_INSTR_OFFSETS
	.align		4
        /*004c*/ 	.byte	0x04, 0x1c
        /*004e*/ 	.short	(.L_15 - .L_14)


	//   ....[0]....
.L_14:
        /*0050*/ 	.word	0x00000290


	//----- nvinfo : EIATTR_CRS_STACK_SIZE
	.align		4
.L_15:
        /*0054*/ 	.byte	0x04, 0x1e
        /*0056*/ 	.short	(.L_17 - .L_16)
.L_16:
        /*0058*/ 	.word	0x00000000


	//----- nvinfo : EIATTR_CBANK_PARAM_SIZE
	.align		4
.L_17:
        /*005c*/ 	.byte	0x03, 0x19
        /*005e*/ 	.short	0x0018


	//----- nvinfo : EIATTR_PARAM_CBANK
	.align		4
        /*0060*/ 	.byte	0x04, 0x0a
        /*0062*/ 	.short	(.L_19 - .L_18)
	.align		4
.L_18:
        /*0064*/ 	.word	index@(.nv.constant0._Z14stencil_kernelPKfS0_S0_)
        /*0068*/ 	.short	0x0380
        /*006a*/ 	.short	0x0018


	//----- nvinfo : EIATTR_SW_WAR
	.align		4
.L_19:
        /*006c*/ 	.byte	0x04, 0x36
        /*006e*/ 	.short	(.L_21 - .L_20)
.L_20:
        /*0070*/ 	.word	0x00000008
.L_21:


//--------------------- .nv.callgraph             --------------------------
	.section	.nv.callgraph,"",@"SHT_CUDA_CALLGRAPH"
	.align	4
	.sectionentsize	8
	.align		4
        /*0000*/ 	.word	0x00000000
	.align		4
        /*0004*/ 	.word	0xffffffff
	.align		4
        /*0008*/ 	.word	0x00000000
	.align		4
        /*000c*/ 	.word	0xfffffffe
	.align		4
        /*0010*/ 	.word	0x00000000
	.align		4
        /*0014*/ 	.word	0xfffffffd
	.align		4
        /*0018*/ 	.word	0x00000000
	.align		4
        /*001c*/ 	.word	0xfffffffc


//--------------------- .text._Z14stencil_kernelPKfS0_S0_ --------------------------
	.section	.text._Z14stencil_kernelPKfS0_S0_,"ax",@progbits
	.align	128
        .global         _Z14stencil_kernelPKfS0_S0_
        .type           _Z14stencil_kernelPKfS0_S0_,@function
        .size           _Z14stencil_kernelPKfS0_S0_,(.L_x_6 - _Z14stencil_kernelPKfS0_S0_)
        .other          _Z14stencil_kernelPKfS0_S0_,@"STO_CUDA_ENTRY STV_DEFAULT"
_Z14stencil_kernelPKfS0_S0_:
.text._Z14stencil_kernelPKfS0_S0_:
[----:B------:R-:W-:Y:S01]  /*0000*/  LDC R1, c[0x0][0x37c] ;  /* 0x0000df00ff017b82 */ /* 0x000fe20000000800 */
[----:B------:R-:W1:Y:S07]  /*0010*/  S2R R7, SR_TID.X ;  /* 0x0000000000077919 */ /* 0x000e6e0000002100 */
[----:B------:R-:W2:Y:S01]  /*0020*/  S2UR UR5, SR_CgaCtaId ;  /* 0x00000000000579c3 */ /* 0x000ea20000008800 */
[----:B------:R-:W-:Y:S01]  /*0030*/  UMOV UR4, 0x400 ;  /* 0x0000040000047882 */ /* 0x000fe20000000000 */
[----:B------:R-:W-:Y:S01]  /*0040*/  BSSY.RECONVERGENT B0, `(.L_x_0) ;  /* 0x0000020000007945 */ /* 0x000fe20003800200 */
[----:B------:R-:W3:Y:S03]  /*0050*/  LDCU.64 UR6, c[0x0][0x358] ;  /* 0x00006b00ff0677ac */ /* 0x000ee60008000a00 */
[----:B------:R-:W-:Y:S01]  /*0060*/  BSSY.RELIABLE B1, `(.L_x_1) ;  /* 0x0000017000017945 */ /* 0x000fe20003800100 */
[----:B--2---:R-:W-:Y:S01]  /*0070*/  ULEA UR4, UR5, UR4, 0x18 ;  /* 0x0000000405047291 */ /* 0x004fe2000f8ec0ff */
[----:B-1----:R-:W-:-:S05]  /*0080*/  ISETP.GT.U32.AND P0, PT, R7, 0x7, PT ;  /* 0x000000070700780c */ /* 0x002fca0003f04070 */
[----:B------:R-:W-:-:S08]  /*0090*/  LEA R5, R7, UR4, 0x2 ;  /* 0x0000000407057c11 */ /* 0x000fd0000f8e10ff */
[----:B---3--:R-:W-:Y:S05]  /*00a0*/  @P0 BRA `(.L_x_2) ;  /* 0x00000000001c0947 */ /* 0x008fea0003800000 */
[----:B------:R-:W1:Y:S02]  /*00b0*/  LDC.64 R2, c[0x0][0x380] ;  /* 0x0000e000ff027b82 */ /* 0x000e640000000a00 */
[----:B-1----:R-:W-:-:S05]  /*00c0*/  IMAD.WIDE.U32 R2, R7, 0x4, R2 ;  /* 0x0000000407027825 */ /* 0x002fca00078e0002 */
[----:B------:R-:W-:Y:S01]  /*00d0*/  @!PT LDS RZ, [RZ] ;  /* 0x00000000fffff984 */ /* 0x000fe20000000800 */
[----:B------:R-:W-:Y:S01]  /*00e0*/  @!PT LDS RZ, [RZ] ;  /* 0x00000000fffff984 */ /* 0x000fe20000000800 */
[----:B------:R-:W-:Y:S01]  /*00f0*/  @!PT LDS RZ, [RZ] ;  /* 0x00000000fffff984 */ /* 0x000fe20000000800 */
[----:B------:R2:W-:Y:S01]  /*0100*/  LDGSTS.E [R5], desc[UR6][R2.64] ;  /* 0x0000000002057fae */ /* 0x0005e2000b9a1006 */
[----:B------:R-:W-:Y:S05]  /*0110*/  BRA `(.L_x_3) ;  /* 0x00000000002c7947 */ /* 0x000fea0003800000 */
.L_x_2:
[----:B------:R-:W-:-:S13]  /*0120*/  ISETP.GE.U32.AND P0, PT, R7, 0x18, PT ;  /* 0x000000180700780c */ /* 0x000fda0003f06070 */
[----:B------:R-:W-:Y:S05]  /*0130*/  @!P0 BRA `(.L_x_3) ;  /* 0x0000000000248947 */ /* 0x000fea0003800000 */
[----:B------:R-:W1:Y:S01]  /*0140*/  LDC.64 R2, c[0x0][0x390] ;  /* 0x0000e400ff027b82 */ /* 0x000e620000000a00 */
[----:B------:R-:W-:-:S13]  /*0150*/  ISETP.GT.U32.AND P0, PT, R7, 0x1f, PT ;  /* 0x0000001f0700780c */ /* 0x000fda0003f04070 */
[----:B------:R-:W-:Y:S05]  /*0160*/  @P0 BREAK.RELIABLE B1 ;  /* 0x0000000000010942 */ /* 0x000fea0003800100 */
[----:B-1----:R-:W-:-:S05]  /*0170*/  IMAD.WIDE.U32 R2, R7, 0x4, R2 ;  /* 0x0000000407027825 */ /* 0x002fca00078e0002 */
[----:B------:R-:W-:Y:S01]  /*0180*/  @!PT LDS RZ, [RZ] ;  /* 0x00000000fffff984 */ /* 0x000fe20000000800 */
[----:B------:R-:W-:Y:S01]  /*0190*/  @!PT LDS RZ, [RZ] ;  /* 0x00000000fffff984 */ /* 0x000fe20000000800 */
[----:B------:R-:W-:Y:S01]  /*01a0*/  @!PT LDS RZ, [RZ] ;  /* 0x00000000fffff984 */ /* 0x000fe20000000800 */
[----:B------:R1:W-:Y:S01]  /*01b0*/  LDGSTS.E [R5+0x40], desc[UR6][R2.64] ;  /* 0x0004000002057fae */ /* 0x0003e2000b9a1006 */
[----:B------:R-:W-:Y:S05]  /*01c0*/  @P0 BRA `(.L_x_4) ;  /* 0x00000000001c0947 */ /* 0x000fea0003800000 */
.L_x_3:
[----:B------:R-:W-:Y:S05]  /*01d0*/  BSYNC.RELIABLE B1 ;  /* 0x0000000000017941 */ /* 0x000fea0003800100 */
.L_x_1:
[----:B-12---:R-:W1:Y:S02]  /*01e0*/  LDC.64 R2, c[0x0][0x388] ;  /* 0x0000e200ff027b82 */ /* 0x006e640000000a00 */
[----:B-1----:R-:W-:-:S05]  /*01f0*/  IMAD.WIDE.U32 R2, R7, 0x4, R2 ;  /* 0x0000000407027825 */ /* 0x002fca00078e0002 */
[----:B------:R-:W-:Y:S01]  /*0200*/  @!PT LDS RZ, [RZ] ;  /* 0x00000000fffff984 */ /* 0x000fe20000000800 */
[----:B------:R-:W-:Y:S01]  /*0210*/  @!PT LDS RZ, [RZ] ;  /* 0x00000000fffff984 */ /* 0x000fe20000000800 */
[----:B------:R-:W-:Y:S01]  /*0220*/  @!PT LDS RZ, [RZ] ;  /* 0x00000000fffff984 */ /* 0x000fe20000000800 */
[----:B------:R2:W-:Y:S02]  /*0230*/  LDGSTS.E [R5+0x20], desc[UR6][R2.64] ;  /* 0x0002000002057fae */ /* 0x0005e4000b9a1006 */
.L_x_4:
[----:B------:R-:W-:Y:S05]  /*0240*/  BSYNC.RECONVERGENT B0 ;  /* 0x0000000000007941 */ /* 0x000fea0003800200 */
.L_x_0:
[----:B------:R-:W-:Y:S05]  /*0250*/  WARPSYNC.ALL ;  /* 0x0000000000007948 */ /* 0x000fea0003800000 */
[----:B------:R-:W0:Y:S01]  /*0260*/  LDGDEPBAR ;  /* 0x00000000000079af */ /* 0x000e220000000000 */
[----:B------:R-:W-:-:S04]  /*0270*/  DEPBAR.LE SB0, 0x0 ;  /* 0x000080000000791a */ /* 0x000fc80000000000 */
[----:B------:R-:W-:Y:S06]  /*0280*/  BAR.SYNC.DEFER_BLOCKING 0x0 ;  /* 0x0000000000007b1d */ /* 0x000fec0000010000 */
[----:B------:R-:W-:Y:S05]  /*0290*/  EXIT ;  /* 0x000000000000794d */ /* 0x000fea0003800000 */
.L_x_5:
[----:B------:R-:W-:-:S00]  /*02a0*/  BRA `(.L_x_5) ;  /* 0xfffffffc00fc7947 */ /* 0x000fc0000383ffff */
[----:B------:R-:W-:-:S00]  /*02b0*/  NOP ;  /* 0x0000000000007918 */ /* 0x000fc00000000000 */
        /* <DEDUP_REMOVED lines=12> */
.L_x_6:


//--------------------- .nv.shared._Z14stencil_kernelPKfS0_S0_ --------------------------
	.section	.nv.shared._Z14stencil_kernelPKfS0_S0_,"aw",@nobits
	.sectionflags	@""
	.align	4
.nv.shared._Z14stencil_kernelPKfS0_S0_:
	.zero		1216


//--------------------- .nv.shared.reserved.0     --------------------------
	.section	.nv.shared.reserved.0,"aw",@nobits
	.weak		__nv_reservedSMEM_offset_0_alias
	.size		__nv_reservedSMEM_offset_0_alias, 0, 64
	.other		__nv_reservedSMEM_offset_0_alias,@"STO_CUDA_RESERVED_SHARED STV_DEFAULT"
__nv_reservedSMEM_offset_0_alias:
	.zero		0
	.zero		64


//--------------------- .nv.constant0._Z14stencil_kernelPKfS0_S0_ --------------------------
	.section	.nv.constant0._Z14stencil_kernelPKfS0_S0_,"a",@progbits
	.sectionflags	@""
	.align	4
.nv.constant0._Z14stencil_kernelPKfS0_S0_:
	.zero		920


//--------------------- SYMBOLS --------------------------

	.type		.nv.reservedSmem.offset0,@object
	.size		.nv.reservedSmem.offset0,0x4
	.type		.nv.reservedSmem.cap,@object
	.size		.nv.reservedSmem.cap,0x4
